	.headerflags	@"EF_CUDA_TEXMODE_UNIFIED EF_CUDA_64BIT_ADDRESS EF_CUDA_ACCELERATORS EF_CUDA_SM90 EF_CUDA_VIRTUAL_SM(EF_CUDA_SM90)"
	.elftype	@"ET_EXEC"


//--------------------- .nv.info                  --------------------------
	.section	.nv.info,"",@"SHT_CUDA_INFO"
	.align	4


	//----- nvinfo : EIATTR_REGCOUNT
	.align		4
        /*0000*/ 	.byte	0x04, 0x2f
        /*0002*/ 	.short	(.L_3 - .L_2)
	.align		4
.L_2:
        /*0004*/ 	.word	index@(triton_poi_fused__native_batch_norm_legit_no_training_relu_33)
        /*0008*/ 	.word	0x00000016


	//----- nvinfo : EIATTR_MIN_STACK_SIZE
	.align		4
.L_3:
        /*000c*/ 	.byte	0x04, 0x12
        /*000e*/ 	.short	(.L_5 - .L_4)
	.align		4
.L_4:
        /*0010*/ 	.word	index@(triton_poi_fused__native_batch_norm_legit_no_training_relu_33)
        /*0014*/ 	.word	0x00000000


	//----- nvinfo : EIATTR_FRAME_SIZE
	.align		4
.L_5:
        /*0018*/ 	.byte	0x04, 0x11
        /*001a*/ 	.short	(.L_7 - .L_6)
	.align		4
.L_6:
        /*001c*/ 	.word	index@(triton_poi_fused__native_batch_norm_legit_no_training_relu_33)
        /*0020*/ 	.word	0x00000000


	//----- nvinfo : EIATTR_MIN_STACK_SIZE
	.align		4
.L_7:
        /*0024*/ 	.byte	0x04, 0x12
        /*0026*/ 	.short	(.L_9 - .L_8)
	.align		4
.L_8:
        /*0028*/ 	.word	index@(triton_poi_fused__native_batch_norm_legit_no_training_relu_33)
        /*002c*/ 	.word	0x00000000
.L_9:


//--------------------- .nv.info.triton_poi_fused__native_batch_norm_legit_no_training_relu_33 --------------------------
	.section	.nv.info.triton_poi_fused__native_batch_norm_legit_no_training_relu_33,"",@"SHT_CUDA_INFO"
	.sectionflags	@""
	.align	4


	//----- nvinfo : EIATTR_CUDA_API_VERSION
	.align		4
        /*0000*/ 	.byte	0x04, 0x37
        /*0002*/ 	.short	(.L_11 - .L_10)
.L_10:
        /*0004*/ 	.word	0x0000007c


	//----- nvinfo : EIATTR_KPARAM_INFO
	.align		4
.L_11:
        /*0008*/ 	.byte	0x04, 0x17
        /*000a*/ 	.short	(.L_13 - .L_12)
.L_12:
        /*000c*/ 	.word	0x00000000
        /*0010*/ 	.short	0x0006
        /*0012*/ 	.short	0x0030
        /*0014*/ 	.byte	0x00, 0xf0, 0x11, 0x00


	//----- nvinfo : EIATTR_KPARAM_INFO
	.align		4
.L_13:
        /*0018*/ 	.byte	0x04, 0x17
        /*001a*/ 	.short	(.L_15 - .L_14)
.L_14:
        /*001c*/ 	.word	0x00000000
        /*0020*/ 	.short	0x0005
        /*0022*/ 	.short	0x0028
        /*0024*/ 	.byte	0x00, 0xf4, 0x21, 0x00


	//----- nvinfo : EIATTR_KPARAM_INFO
	.align		4
.L_15:
        /*0028*/ 	.byte	0x04, 0x17
        /*002a*/ 	.short	(.L_17 - .L_16)
.L_16:
        /*002c*/ 	.word	0x00000000
        /*0030*/ 	.short	0x0004
        /*0032*/ 	.short	0x0020
        /*0034*/ 	.byte	0x00, 0xf4, 0x21, 0x00


	//----- nvinfo : EIATTR_KPARAM_INFO
	.align		4
.L_17:
        /*0038*/ 	.byte	0x04, 0x17
        /*003a*/ 	.short	(.L_19 - .L_18)
.L_18:
        /*003c*/ 	.word	0x00000000
        /*0040*/ 	.short	0x0003
        /*0042*/ 	.short	0x0018
        /*0044*/ 	.byte	0x00, 0xf4, 0x21, 0x00


	//----- nvinfo : EIATTR_KPARAM_INFO
	.align		4
.L_19:
        /*0048*/ 	.byte	0x04, 0x17
        /*004a*/ 	.short	(.L_21 - .L_20)
.L_20:
        /*004c*/ 	.word	0x00000000
        /*0050*/ 	.short	0x0002
        /*0052*/ 	.short	0x0010
        /*0054*/ 	.byte	0x00, 0xf4, 0x21, 0x00


	//----- nvinfo : EIATTR_KPARAM_INFO
	.align		4
.L_21:
        /*0058*/ 	.byte	0x04, 0x17
        /*005a*/ 	.short	(.L_23 - .L_22)
.L_22:
        /*005c*/ 	.word	0x00000000
        /*0060*/ 	.short	0x0001
        /*0062*/ 	.short	0x0008
        /*0064*/ 	.byte	0x00, 0xf4, 0x21, 0x00


	//----- nvinfo : EIATTR_KPARAM_INFO
	.align		4
.L_23:
        /*0068*/ 	.byte	0x04, 0x17
        /*006a*/ 	.short	(.L_25 - .L_24)
.L_24:
        /*006c*/ 	.word	0x00000000
        /*0070*/ 	.short	0x0000
        /*0072*/ 	.short	0x0000
        /*0074*/ 	.byte	0x00, 0xf4, 0x21, 0x00


	//----- nvinfo : EIATTR_SPARSE_MMA_MASK
	.align		4
.L_25:
        /*0078*/ 	.byte	0x03, 0x50
        /*007a*/ 	.short	0x0000


	//----- nvinfo : EIATTR_MAXREG_COUNT
	.align		4
        /*007c*/ 	.byte	0x03, 0x1b
        /*007e*/ 	.short	0x00ff


	//----- nvinfo : EIATTR_EXIT_INSTR_OFFSETS
	.align		4
        /*0080*/ 	.byte	0x04, 0x1c
        /*0082*/ 	.short	(.L_27 - .L_26)


	//   ....[0]....
.L_26:
        /*0084*/ 	.word	0x00000410


	//   ....[1]....
        /*0088*/ 	.word	0x00000430


	//----- nvinfo : EIATTR_REQNTID
	.align		4
.L_27:
        /*008c*/ 	.byte	0x04, 0x10
        /*008e*/ 	.short	(.L_29 - .L_28)
.L_28:
        /*0090*/ 	.word	0x00000080
        /*0094*/ 	.word	0x00000001
        /*0098*/ 	.word	0x00000001


	//----- nvinfo : EIATTR_CBANK_PARAM_SIZE
	.align		4
.L_29:
        /*009c*/ 	.byte	0x03, 0x19
        /*009e*/ 	.short	0x0034


	//----- nvinfo : EIATTR_PARAM_CBANK
	.align		4
        /*00a0*/ 	.byte	0x04, 0x0a
        /*00a2*/ 	.short	(.L_31 - .L_30)
	.align		4
.L_30:
        /*00a4*/ 	.word	index@(.nv.constant0.triton_poi_fused__native_batch_norm_legit_no_training_relu_33)
        /*00a8*/ 	.short	0x0210
        /*00aa*/ 	.short	0x0034


	//----- nvinfo : EIATTR_SW_WAR
	.align		4
.L_31:
        /*00ac*/ 	.byte	0x04, 0x36
        /*00ae*/ 	.short	(.L_33 - .L_32)
.L_32:
        /*00b0*/ 	.word	0x00000008
.L_33:


//--------------------- .nv.callgraph             --------------------------
	.section	.nv.callgraph,"",@"SHT_CUDA_CALLGRAPH"
	.align	4
	.sectionentsize	8
	.align		4
        /*0000*/ 	.word	0x00000000
	.align		4
        /*0004*/ 	.word	0xffffffff
	.align		4
        /*0008*/ 	.word	0x00000000
	.align		4
        /*000c*/ 	.word	0xfffffffe
	.align		4
        /*0010*/ 	.word	0x00000000
	.align		4
        /*0014*/ 	.word	0xfffffffd
	.align		4
        /*0018*/ 	.word	0x00000000
	.align		4
        /*001c*/ 	.word	0xfffffffc


//--------------------- .nv.constant4             --------------------------
	.section	.nv.constant4,"a",@progbits
	.align	8
	.align		8
.nv.constant4:
        /*0000*/ 	.dword	_$_str
	.align		8
        /*0008*/ 	.dword	_$_str_$_2


//--------------------- .text.triton_poi_fused__native_batch_norm_legit_no_training_relu_33 --------------------------
	.section	.text.triton_poi_fused__native_batch_norm_legit_no_training_relu_33,"ax",@progbits
	.align	128
        .global         triton_poi_fused__native_batch_norm_legit_no_training_relu_33
        .type           triton_poi_fused__native_batch_norm_legit_no_training_relu_33,@function
        .size           triton_poi_fused__native_batch_norm_legit_no_training_relu_33,(.L_x_1 - triton_poi_fused__native_batch_norm_legit_no_training_relu_33)
        .other          triton_poi_fused__native_batch_norm_legit_no_training_relu_33,@"STO_CUDA_ENTRY STV_DEFAULT"
triton_poi_fused__native_batch_norm_legit_no_training_relu_33:
.text.triton_poi_fused__native_batch_norm_legit_no_training_relu_33:
[----:B------:R-:W0:Y:S01]  /*0000*/  LDC R1, c[0x0][0x28] ;  /* 0x00000a00ff017b82 */ /* 0x000e220000000800 */
[----:B------:R-:W1:Y:S07]  /*0010*/  S2R R0, SR_TID.X ;  /* 0x0000000000007919 */ /* 0x000e6e0000002100 */
[----:B------:R-:W2:Y:S01]  /*0020*/  LDC.64 R8, c[0x0][0x220] ;  /* 0x00008800ff087b82 */ /* 0x000ea20000000a00 */
[----:B------:R-:W-:Y:S01]  /*0030*/  ULDC.64 UR4, c[0x0][0x208] ;  /* 0x0000820000047ab9 */ /* 0x000fe20000000a00 */
[----:B------:R-:W3:Y:S06]  /*0040*/  S2R R3, SR_CTAID.X ;  /* 0x0000000000037919 */ /* 0x000eec0000002500 */
[----:B------:R-:W4:Y:S08]  /*0050*/  LDC.64 R12, c[0x0][0x210] ;  /* 0x00008400ff0c7b82 */ /* 0x000f300000000a00 */
[----:B------:R-:W5:Y:S08]  /*0060*/  LDC.64 R14, c[0x0][0x218] ;  /* 0x00008600ff0e7b82 */ /* 0x000f700000000a00 */
[----:B------:R-:W5:Y:S01]  /*0070*/  LDC.64 R16, c[0x0][0x228] ;  /* 0x00008a00ff107b82 */ /* 0x000f620000000a00 */
[----:B-1----:R-:W-:-:S07]  /*0080*/  SHF.L.U32 R0, R0, 0x1, RZ ;  /* 0x0000000100007819 */ /* 0x002fce00000006ff */
[----:B------:R-:W1:Y:S01]  /*0090*/  LDC.64 R18, c[0x0][0x230] ;  /* 0x00008c00ff127b82 */ /* 0x000e620000000a00 */
[----:B------:R-:W-:-:S04]  /*00a0*/  LOP3.LUT R0, R0, 0xfe, RZ, 0xc0, !PT ;  /* 0x000000fe00007812 */ /* 0x000fc800078ec0ff */
[----:B---3--:R-:W-:-:S04]  /*00b0*/  LEA R0, R3, R0, 0x8 ;  /* 0x0000000003007211 */ /* 0x008fc800078e40ff */
[C---:B------:R-:W-:Y:S01]  /*00c0*/  ISETP.GE.AND P0, PT, R0.reuse, 0x3600, PT ;  /* 0x000036000000780c */ /* 0x040fe20003f06270 */
[----:B------:R-:W-:-:S05]  /*00d0*/  IMAD.HI R2, R0, 0x4bda12f7, RZ ;  /* 0x4bda12f700027827 */ /* 0x000fca00078e02ff */
[----:B------:R-:W-:-:S04]  /*00e0*/  SHF.R.U32.HI R3, RZ, 0x1f, R2 ;  /* 0x0000001fff037819 */ /* 0x000fc80000011602 */
[----:B------:R-:W-:-:S05]  /*00f0*/  LEA.HI.SX32 R3, R2, R3, 0x18 ;  /* 0x0000000302037211 */ /* 0x000fca00078fc2ff */
[----:B------:R-:W-:Y:S01]  /*0100*/  IMAD R11, R3, -0x360, R0 ;  /* 0xfffffca0030b7824 */ /* 0x000fe200078e0200 */
[----:B------:R-:W-:-:S03]  /*0110*/  CS2R R2, SRZ ;  /* 0x0000000000027805 */ /* 0x000fc6000001ff00 */
[----:B--2---:R-:W-:-:S05]  /*0120*/  IMAD.WIDE R8, R11, 0x4, R8 ;  /* 0x000000040b087825 */ /* 0x004fca00078e0208 */
[----:B------:R2:W3:Y:S01]  /*0130*/  @!P0 LDG.E.EL.64 R2, desc[UR4][R8.64] ;  /* 0x0000000408028981 */ /* 0x0004e2000c2e1b00 */
[----:B------:R-:W-:Y:S02]  /*0140*/  CS2R R4, SRZ ;  /* 0x0000000000047805 */ /* 0x000fe4000001ff00 */
[----:B------:R-:W-:Y:S01]  /*0150*/  CS2R R6, SRZ ;  /* 0x0000000000067805 */ /* 0x000fe2000001ff00 */
[----:B----4-:R-:W-:-:S04]  /*0160*/  IMAD.WIDE R12, R0, 0x4, R12 ;  /* 0x00000004000c7825 */ /* 0x010fc800078e020c */
[C---:B-----5:R-:W-:Y:S01]  /*0170*/  IMAD.WIDE R14, R11.reuse, 0x4, R14 ;  /* 0x000000040b0e7825 */ /* 0x060fe200078e020e */
[----:B------:R-:W4:Y:S01]  /*0180*/  @!P0 LDG.E.64 R4, desc[UR4][R12.64] ;  /* 0x000000040c048981 */ /* 0x000f22000c1e1b00 */
[----:B--2---:R-:W-:Y:S02]  /*0190*/  CS2R R8, SRZ ;  /* 0x0000000000087805 */ /* 0x004fe4000001ff00 */
[C---:B0-----:R-:W-:Y:S01]  /*01a0*/  IMAD.WIDE R16, R11.reuse, 0x4, R16 ;  /* 0x000000040b107825 */ /* 0x041fe200078e0210 */
[----:B------:R0:W4:Y:S03]  /*01b0*/  @!P0 LDG.E.EL.64 R6, desc[UR4][R14.64] ;  /* 0x000000040e068981 */ /* 0x000126000c2e1b00 */
[----:B-1----:R-:W-:Y:S01]  /*01c0*/  IMAD.WIDE R18, R11, 0x4, R18 ;  /* 0x000000040b127825 */ /* 0x002fe200078e0212 */
[----:B------:R-:W-:-:S04]  /*01d0*/  CS2R R10, SRZ ;  /* 0x00000000000a7805 */ /* 0x000fc8000001ff00 */
[----:B------:R-:W2:Y:S04]  /*01e0*/  @!P0 LDG.E.EL.64 R8, desc[UR4][R18.64] ;  /* 0x0000000412088981 */ /* 0x000ea8000c2e1b00 */
[----:B------:R-:W2:Y:S01]  /*01f0*/  @!P0 LDG.E.EL.64 R10, desc[UR4][R16.64] ;  /* 0x00000004100a8981 */ /* 0x000ea2000c2e1b00 */
[----:B0-----:R-:W-:Y:S01]  /*0200*/  HFMA2.MMA R14, -RZ, RZ, 1.625, 0 ;  /* 0x3e800000ff0e7435 */ /* 0x001fe200000001ff */
[----:B---3--:R-:W-:Y:S01]  /*0210*/  FADD R2, R2, 9.9999997473787516356e-06 ;  /* 0x3727c5ac02027421 */ /* 0x008fe20000000000 */
[----:B------:R-:W-:-:S03]  /*0220*/  FADD R3, R3, 9.9999997473787516356e-06 ;  /* 0x3727c5ac03037421 */ /* 0x000fc60000000000 */
[----:B------:R-:W0:Y:S08]  /*0230*/  MUFU.SQRT R12, R2 ;  /* 0x00000002000c7308 */ /* 0x000e300000002000 */
[----:B------:R1:W3:Y:S01]  /*0240*/  MUFU.SQRT R13, R3 ;  /* 0x00000003000d7308 */ /* 0x0002e20000002000 */
[C---:B0-----:R-:W-:Y:S02]  /*0250*/  FSETP.GT.AND P1, PT, R12.reuse, 8.50705917302346158658e+37, PT ;  /* 0x7e8000000c00780b */ /* 0x041fe40003f24000 */
[----:B------:R-:W-:Y:S01]  /*0260*/  FSETP.GEU.AND P3, PT, R12, 1.175494350822287508e-38, PT ;  /* 0x008000000c00780b */ /* 0x000fe20003f6e000 */
[----:B-1----:R-:W0:Y:S01]  /*0270*/  LDC.64 R2, c[0x0][0x238] ;  /* 0x00008e00ff027b82 */ /* 0x002e220000000a00 */
[----:B---3--:R-:W-:-:S02]  /*0280*/  FSETP.GT.AND P2, PT, R13, 8.50705917302346158658e+37, PT ;  /* 0x7e8000000d00780b */ /* 0x008fc40003f44000 */
[----:B------:R-:W-:-:S07]  /*0290*/  FSETP.GEU.AND P4, PT, R13, 1.175494350822287508e-38, PT ;  /* 0x008000000d00780b */ /* 0x000fce0003f8e000 */
[----:B------:R-:W-:-:S04]  /*02a0*/  @P1 FMUL R12, R12, 0.25 ;  /* 0x3e8000000c0c1820 */ /* 0x000fc80000400000 */
[----:B------:R-:W-:Y:S01]  /*02b0*/  @!P3 FMUL R12, R12, 16777216 ;  /* 0x4b8000000c0cb820 */ /* 0x000fe20000400000 */
[----:B------:R-:W-:-:S04]  /*02c0*/  @P2 FMUL R13, R13, 0.25 ;  /* 0x3e8000000d0d2820 */ /* 0x000fc80000400000 */
[----:B------:R-:W-:Y:S01]  /*02d0*/  @!P4 FMUL R13, R13, 16777216 ;  /* 0x4b8000000d0dc820 */ /* 0x000fe20000400000 */
[----:B------:R-:W1:Y:S01]  /*02e0*/  MUFU.RCP R12, R12 ;  /* 0x0000000c000c7308 */ /* 0x000e620000001000 */
[----:B------:R-:W-:-:S07]  /*02f0*/  FSEL R15, R14, 1, P1 ;  /* 0x3f8000000e0f7808 */ /* 0x000fce0000800000 */
[----:B------:R-:W3:Y:S01]  /*0300*/  MUFU.RCP R13, R13 ;  /* 0x0000000d000d7308 */ /* 0x000ee20000001000 */
[----:B------:R-:W-:Y:S01]  /*0310*/  FSEL R14, R14, 1, P2 ;  /* 0x3f8000000e0e7808 */ /* 0x000fe20001000000 */
[----:B------:R-:W-:-:S04]  /*0320*/  @!P3 FMUL R15, R15, 16777216 ;  /* 0x4b8000000f0fb820 */ /* 0x000fc80000400000 */
[----:B------:R-:W-:Y:S01]  /*0330*/  @!P4 FMUL R14, R14, 16777216 ;  /* 0x4b8000000e0ec820 */ /* 0x000fe20000400000 */
[----:B----4-:R-:W-:Y:S01]  /*0340*/  FADD R5, -R7, R5 ;  /* 0x0000000507057221 */ /* 0x010fe20000000100 */
[----:B------:R-:W-:Y:S01]  /*0350*/  FADD R4, -R6, R4 ;  /* 0x0000000406047221 */ /* 0x000fe20000000100 */
[----:B-1----:R-:W-:Y:S01]  /*0360*/  FMUL R15, R12, R15 ;  /* 0x0000000f0c0f7220 */ /* 0x002fe20000400000 */
[----:B---3--:R-:W-:-:S03]  /*0370*/  FMUL R14, R13, R14 ;  /* 0x0000000e0d0e7220 */ /* 0x008fc60000400000 */
[----:B------:R-:W-:Y:S01]  /*0380*/  FMUL R15, R4, R15 ;  /* 0x0000000f040f7220 */ /* 0x000fe20000400000 */
[----:B------:R-:W-:-:S03]  /*0390*/  FMUL R14, R5, R14 ;  /* 0x0000000e050e7220 */ /* 0x000fc60000400000 */
[----:B--2---:R-:W-:Y:S01]  /*03a0*/  FFMA R8, R15, R10, R8 ;  /* 0x0000000a0f087223 */ /* 0x004fe20000000008 */
[----:B------:R-:W-:-:S04]  /*03b0*/  FFMA R9, R14, R11, R9 ;  /* 0x0000000b0e097223 */ /* 0x000fc80000000009 */
[----:B------:R-:W-:Y:S02]  /*03c0*/  FSETP.GEU.AND P1, PT, R8, RZ, PT ;  /* 0x000000ff0800720b */ /* 0x000fe40003f2e000 */
[C---:B------:R-:W-:Y:S01]  /*03d0*/  FSETP.GEU.AND P2, PT, R9.reuse, RZ, PT ;  /* 0x000000ff0900720b */ /* 0x040fe20003f4e000 */
[----:B0-----:R-:W-:Y:S01]  /*03e0*/  IMAD.WIDE R2, R0, 0x4, R2 ;  /* 0x0000000400027825 */ /* 0x001fe200078e0202 */
[----:B------:R-:W-:Y:S02]  /*03f0*/  FSEL R8, R8, RZ, P1 ;  /* 0x000000ff08087208 */ /* 0x000fe40000800000 */
[----:B------:R-:W-:Y:S01]  /*0400*/  FSEL R9, R9, RZ, P2 ;  /* 0x000000ff09097208 */ /* 0x000fe20001000000 */
[----:B------:R-:W-:Y:S08]  /*0410*/  @P0 EXIT ;  /* 0x000000000000094d */ /* 0x000ff00003800000 */
[----:B------:R-:W-:Y:S01]  /*0420*/  STG.E.64 desc[UR4][R2.64], R8 ;  /* 0x0000000802007986 */ /* 0x000fe2000c101b04 */
[----:B------:R-:W-:Y:S05]  /*0430*/  EXIT ;  /* 0x000000000000794d */ /* 0x000fea0003800000 */
.L_x_0:
[----:B------:R-:W-:-:S00]  /*0440*/  BRA `(.L_x_0) ;  /* 0xfffffffc00fc7947 */ /* 0x000fc0000383ffff */
[----:B------:R-:W-:-:S00]  /*0450*/  NOP ;  /* 0x0000000000007918 */ /* 0x000fc00000000000 */
        /* <DEDUP_REMOVED lines=10> */
.L_x_1:


//--------------------- .nv.global.init           --------------------------
	.section	.nv.global.init,"aw",@progbits
.nv.global.init:
	.type		_$_str,@object
	.size		_$_str,(_$_str_$_2 - _$_str)
_$_str:
        /*0000*/ 	.byte	0x5f, 0x5f, 0x43, 0x55, 0x44, 0x41, 0x5f, 0x46, 0x54, 0x5a, 0x00
	.type		_$_str_$_2,@object
	.size		_$_str_$_2,(.L_1 - _$_str_$_2)
_$_str_$_2:
        /*000b*/ 	.byte	0x5f, 0x5f, 0x43, 0x55, 0x44, 0x41, 0x5f, 0x50, 0x52, 0x45, 0x43, 0x5f, 0x53, 0x51, 0x52, 0x54
        /*001b*/ 	.byte	0x00
.L_1:


//--------------------- .nv.constant0.triton_poi_fused__native_batch_norm_legit_no_training_relu_33 --------------------------
	.section	.nv.constant0.triton_poi_fused__native_batch_norm_legit_no_training_relu_33,"a",@progbits
	.sectionflags	@""
	.align	4
.nv.constant0.triton_poi_fused__native_batch_norm_legit_no_training_relu_33:
	.zero		580
